//
// Generated by NVIDIA NVVM Compiler
//
// Compiler Build ID: CL-36424714
// Cuda compilation tools, release 13.0, V13.0.88
// Based on NVVM 20.0.0
//

.version 9.0
.target sm_100
.address_size 64

	// .globl	_Z6matmuliPKfS0_Pf

.visible .entry _Z6matmuliPKfS0_Pf(
	.param .u32 _Z6matmuliPKfS0_Pf_param_0,
	.param .u64 .ptr .align 1 _Z6matmuliPKfS0_Pf_param_1,
	.param .u64 .ptr .align 1 _Z6matmuliPKfS0_Pf_param_2,
	.param .u64 .ptr .align 1 _Z6matmuliPKfS0_Pf_param_3
)
{
	.reg .pred 	%p<10>;
	.reg .b32 	%r<40>;
	.reg .b32 	%f<67>;
	.reg .b64 	%rd<67>;

	ld.param.u32 	%r18, [_Z6matmuliPKfS0_Pf_param_0];
	ld.param.u64 	%rd14, [_Z6matmuliPKfS0_Pf_param_1];
	ld.param.u64 	%rd15, [_Z6matmuliPKfS0_Pf_param_2];
	cvta.to.global.u64 	%rd1, %rd15;
	cvta.to.global.u64 	%rd2, %rd14;
	mov.u32 	%r19, %tid.x;
	mov.u32 	%r20, %tid.y;
	mov.u32 	%r21, %ctaid.x;
	mov.u32 	%r22, %ctaid.y;
	mov.u32 	%r23, %ntid.y;
	mad.lo.s32 	%r1, %r22, %r23, %r20;
	mov.u32 	%r24, %ntid.x;
	mad.lo.s32 	%r2, %r21, %r24, %r19;
	max.s32 	%r25, %r1, %r2;
	setp.ge.s32 	%p1, %r25, %r18;
	@%p1 bra 	$L__BB0_13;
	mul.lo.s32 	%r3, %r1, %r18;
	and.b32  	%r4, %r18, 7;
	setp.lt.u32 	%p2, %r18, 8;
	mov.f32 	%f66, 0f00000000;
	mov.b32 	%r38, 0;
	@%p2 bra 	$L__BB0_4;
	and.b32  	%r38, %r18, 2147483640;
	neg.s32 	%r36, %r38;
	mul.wide.s32 	%rd16, %r18, 4;
	add.s64 	%rd3, %rd1, %rd16;
	shl.b32 	%r7, %r18, 3;
	mul.wide.s32 	%rd17, %r18, 8;
	add.s64 	%rd4, %rd1, %rd17;
	mul.wide.s32 	%rd18, %r18, 12;
	add.s64 	%rd5, %rd1, %rd18;
	mul.wide.s32 	%rd19, %r18, 16;
	add.s64 	%rd6, %rd1, %rd19;
	mul.wide.s32 	%rd20, %r18, 20;
	add.s64 	%rd7, %rd1, %rd20;
	mul.wide.s32 	%rd21, %r18, 24;
	add.s64 	%rd8, %rd1, %rd21;
	mul.wide.s32 	%rd22, %r18, 28;
	add.s64 	%rd9, %rd1, %rd22;
	mul.wide.u32 	%rd23, %r3, 4;
	add.s64 	%rd24, %rd23, %rd2;
	add.s64 	%rd66, %rd24, 16;
	mov.f32 	%f66, 0f00000000;
	mov.u32 	%r35, %r2;
$L__BB0_3:
	.pragma "nounroll";
	mul.wide.s32 	%rd25, %r35, 4;
	add.s64 	%rd26, %rd3, %rd25;
	add.s64 	%rd27, %rd4, %rd25;
	add.s64 	%rd28, %rd5, %rd25;
	add.s64 	%rd29, %rd6, %rd25;
	add.s64 	%rd30, %rd7, %rd25;
	add.s64 	%rd31, %rd8, %rd25;
	add.s64 	%rd32, %rd9, %rd25;
	add.s64 	%rd33, %rd1, %rd25;
	ld.global.f32 	%f16, [%rd66+-16];
	ld.global.f32 	%f17, [%rd33];
	fma.rn.f32 	%f18, %f16, %f17, %f66;
	ld.global.f32 	%f19, [%rd66+-12];
	ld.global.f32 	%f20, [%rd26];
	fma.rn.f32 	%f21, %f19, %f20, %f18;
	ld.global.f32 	%f22, [%rd66+-8];
	ld.global.f32 	%f23, [%rd27];
	fma.rn.f32 	%f24, %f22, %f23, %f21;
	ld.global.f32 	%f25, [%rd66+-4];
	ld.global.f32 	%f26, [%rd28];
	fma.rn.f32 	%f27, %f25, %f26, %f24;
	ld.global.f32 	%f28, [%rd66];
	ld.global.f32 	%f29, [%rd29];
	fma.rn.f32 	%f30, %f28, %f29, %f27;
	ld.global.f32 	%f31, [%rd66+4];
	ld.global.f32 	%f32, [%rd30];
	fma.rn.f32 	%f33, %f31, %f32, %f30;
	ld.global.f32 	%f34, [%rd66+8];
	ld.global.f32 	%f35, [%rd31];
	fma.rn.f32 	%f36, %f34, %f35, %f33;
	ld.global.f32 	%f37, [%rd66+12];
	ld.global.f32 	%f38, [%rd32];
	fma.rn.f32 	%f66, %f37, %f38, %f36;
	add.s32 	%r36, %r36, 8;
	add.s32 	%r35, %r35, %r7;
	add.s64 	%rd66, %rd66, 32;
	setp.ne.s32 	%p3, %r36, 0;
	@%p3 bra 	$L__BB0_3;
$L__BB0_4:
	setp.eq.s32 	%p4, %r4, 0;
	@%p4 bra 	$L__BB0_12;
	and.b32  	%r13, %r18, 3;
	setp.lt.u32 	%p5, %r4, 4;
	@%p5 bra 	$L__BB0_7;
	add.s32 	%r27, %r38, %r3;
	mul.wide.u32 	%rd34, %r27, 4;
	add.s64 	%rd35, %rd2, %rd34;
	ld.global.f32 	%f40, [%rd35];
	mad.lo.s32 	%r28, %r38, %r18, %r2;
	mul.wide.s32 	%rd36, %r28, 4;
	add.s64 	%rd37, %rd1, %rd36;
	ld.global.f32 	%f41, [%rd37];
	fma.rn.f32 	%f42, %f40, %f41, %f66;
	cvt.u64.u32 	%rd38, %r3;
	cvt.u64.u32 	%rd39, %r38;
	add.s64 	%rd40, %rd39, %rd38;
	shl.b64 	%rd41, %rd40, 2;
	add.s64 	%rd42, %rd2, %rd41;
	ld.global.f32 	%f43, [%rd42+4];
	mul.wide.s32 	%rd43, %r18, 4;
	add.s64 	%rd44, %rd37, %rd43;
	ld.global.f32 	%f44, [%rd44];
	fma.rn.f32 	%f45, %f43, %f44, %f42;
	ld.global.f32 	%f46, [%rd42+8];
	add.s64 	%rd45, %rd44, %rd43;
	ld.global.f32 	%f47, [%rd45];
	fma.rn.f32 	%f48, %f46, %f47, %f45;
	ld.global.f32 	%f49, [%rd42+12];
	add.s64 	%rd46, %rd45, %rd43;
	ld.global.f32 	%f50, [%rd46];
	fma.rn.f32 	%f66, %f49, %f50, %f48;
	add.s32 	%r38, %r38, 4;
$L__BB0_7:
	setp.eq.s32 	%p6, %r13, 0;
	@%p6 bra 	$L__BB0_12;
	setp.eq.s32 	%p7, %r13, 1;
	@%p7 bra 	$L__BB0_10;
	add.s32 	%r29, %r38, %r3;
	mul.wide.u32 	%rd47, %r29, 4;
	add.s64 	%rd48, %rd2, %rd47;
	ld.global.f32 	%f52, [%rd48];
	mad.lo.s32 	%r30, %r38, %r18, %r2;
	mul.wide.s32 	%rd49, %r30, 4;
	add.s64 	%rd50, %rd1, %rd49;
	ld.global.f32 	%f53, [%rd50];
	fma.rn.f32 	%f54, %f52, %f53, %f66;
	cvt.u64.u32 	%rd51, %r3;
	cvt.u64.u32 	%rd52, %r38;
	add.s64 	%rd53, %rd52, %rd51;
	shl.b64 	%rd54, %rd53, 2;
	add.s64 	%rd55, %rd2, %rd54;
	ld.global.f32 	%f55, [%rd55+4];
	mul.wide.s32 	%rd56, %r18, 4;
	add.s64 	%rd57, %rd50, %rd56;
	ld.global.f32 	%f56, [%rd57];
	fma.rn.f32 	%f66, %f55, %f56, %f54;
	add.s32 	%r38, %r38, 2;
$L__BB0_10:
	and.b32  	%r31, %r18, 1;
	setp.eq.b32 	%p8, %r31, 1;
	not.pred 	%p9, %p8;
	@%p9 bra 	$L__BB0_12;
	add.s32 	%r32, %r38, %r3;
	mul.wide.u32 	%rd58, %r32, 4;
	add.s64 	%rd59, %rd2, %rd58;
	ld.global.f32 	%f57, [%rd59];
	mad.lo.s32 	%r33, %r38, %r18, %r2;
	mul.wide.s32 	%rd60, %r33, 4;
	add.s64 	%rd61, %rd1, %rd60;
	ld.global.f32 	%f58, [%rd61];
	fma.rn.f32 	%f66, %f57, %f58, %f66;
$L__BB0_12:
	ld.param.u64 	%rd65, [_Z6matmuliPKfS0_Pf_param_3];
	add.s32 	%r34, %r3, %r2;
	cvta.to.global.u64 	%rd62, %rd65;
	mul.wide.s32 	%rd63, %r34, 4;
	add.s64 	%rd64, %rd62, %rd63;
	st.global.f32 	[%rd64], %f66;
$L__BB0_13:
	ret;

}


// ===== COMPILED SASS (sm_100) =====

	.target	sm_100

	.elftype	@"ET_EXEC"


//--------------------- .note.nv.tkinfo           --------------------------
	.section	.note.nv.tkinfo,"",@"SHT_NOTE"
	.sectionflags	@"SHF_NOTE_NV_TKINFO"
	.tkinfo
        /*0018*/ 	.word	0x00000002
        /*0030*/ 	.string	""
        /*0030*/ 	.string	"ptxas"
        /*0030*/ 	.string	"Cuda compilation tools, release 13.0, V13.0.88"
        /*0030*/ 	.string	"Build cuda_13.0.r13.0/compiler.36424714_0"
        /*0030*/ 	.string	"-arch sm_100 -m 64 "



//--------------------- .note.nv.cuinfo           --------------------------
	.section	.note.nv.cuinfo,"",@"SHT_NOTE"
	.sectionflags	@"SHF_NOTE_NV_CUINFO"
        /*0018*/ 	.short	0x0002
        /*001a*/ 	.short	0x0064
        /*001c*/ 	.short	0x0082
	.zero		2


//--------------------- .nv.info                  --------------------------
	.section	.nv.info,"",@"SHT_CUDA_INFO"
	.align	4


	//----- nvinfo : EIATTR_REGCOUNT
	.align		4
        /*0000*/ 	.byte	0x04, 0x2f
        /*0002*/ 	.short	(.L_1 - .L_0)
	.align		4
.L_0:
        /*0004*/ 	.word	index@(_Z6matmuliPKfS0_Pf)
        /*0008*/ 	.word	0x0000001e


	//----- nvinfo : EIATTR_FRAME_SIZE
	.align		4
.L_1:
        /*000c*/ 	.byte	0x04, 0x11
        /*000e*/ 	.short	(.L_3 - .L_2)
	.align		4
.L_2:
        /*0010*/ 	.word	index@(_Z6matmuliPKfS0_Pf)
        /*0014*/ 	.word	0x00000000


	//----- nvinfo : EIATTR_MIN_STACK_SIZE
	.align		4
.L_3:
        /*0018*/ 	.byte	0x04, 0x12
        /*001a*/ 	.short	(.L_5 - .L_4)
	.align		4
.L_4:
        /*001c*/ 	.word	index@(_Z6matmuliPKfS0_Pf)
        /*0020*/ 	.word	0x00000000
.L_5:


//--------------------- .nv.compat                --------------------------
	.section	.nv.compat,"",@"SHT_CUDA_COMPAT_INFO"
	.align	4
        /*0000*/ 	.byte	0x02, 0x09, 0x00, 0x00, 0x02, 0x02, 0x01, 0x00, 0x02, 0x05, 0x05, 0x00, 0x03, 0x07, 0x01, 0x01
        /*0010*/ 	.byte	0x02, 0x03, 0x00, 0x00, 0x02, 0x06, 0x01, 0x00, 0x04, 0x0b, 0x08, 0x00, 0x09, 0x00, 0x00, 0x00
        /*0020*/ 	.byte	0x00, 0x00, 0x00, 0x00


//--------------------- .nv.info._Z6matmuliPKfS0_Pf --------------------------
	.section	.nv.info._Z6matmuliPKfS0_Pf,"",@"SHT_CUDA_INFO"
	.sectionflags	@""
	.align	4


	//----- nvinfo : EIATTR_CUDA_API_VERSION
	.align		4
        /*0000*/ 	.byte	0x04, 0x37
        /*0002*/ 	.short	(.L_7 - .L_6)
.L_6:
        /*0004*/ 	.word	0x00000082


	//----- nvinfo : EIATTR_KPARAM_INFO
	.align		4
.L_7:
        /*0008*/ 	.byte	0x04, 0x17
        /*000a*/ 	.short	(.L_9 - .L_8)
.L_8:
        /*000c*/ 	.word	0x00000000
        /*0010*/ 	.short	0x0003
        /*0012*/ 	.short	0x0018
        /*0014*/ 	.byte	0x00, 0xf5, 0x21, 0x00


	//----- nvinfo : EIATTR_KPARAM_INFO
	.align		4
.L_9:
        /*0018*/ 	.byte	0x04, 0x17
        /*001a*/ 	.short	(.L_11 - .L_10)
.L_10:
        /*001c*/ 	.word	0x00000000
        /*0020*/ 	.short	0x0002
        /*0022*/ 	.short	0x0010
        /*0024*/ 	.byte	0x00, 0xf5, 0x21, 0x00


	//----- nvinfo : EIATTR_KPARAM_INFO
	.align		4
.L_11:
        /*0028*/ 	.byte	0x04, 0x17
        /*002a*/ 	.short	(.L_13 - .L_12)
.L_12:
        /*002c*/ 	.word	0x00000000
        /*0030*/ 	.short	0x0001
        /*0032*/ 	.short	0x0008
        /*0034*/ 	.byte	0x00, 0xf5, 0x21, 0x00


	//----- nvinfo : EIATTR_KPARAM_INFO
	.align		4
.L_13:
        /*0038*/ 	.byte	0x04, 0x17
        /*003a*/ 	.short	(.L_15 - .L_14)
.L_14:
        /*003c*/ 	.word	0x00000000
        /*0040*/ 	.short	0x0000
        /*0042*/ 	.short	0x0000
        /*0044*/ 	.byte	0x00, 0xf0, 0x11, 0x00


	//----- nvinfo : EIATTR_SPARSE_MMA_MASK
	.align		4
.L_15:
        /*0048*/ 	.byte	0x03, 0x50
        /*004a*/ 	.short	0x0000


	//----- nvinfo : EIATTR_MAXREG_COUNT
	.align		4
        /*004c*/ 	.byte	0x03, 0x1b
        /*004e*/ 	.short	0x00ff


	//----- nvinfo : EIATTR_MERCURY_ISA_VERSION
	.align		4
        /*0050*/ 	.byte	0x03, 0x5f
        /*0052*/ 	.short	0x0101


	//----- nvinfo : EIATTR_VRC_CTA_INIT_COUNT
	.align		4
        /*0054*/ 	.byte	0x02, 0x4a
	.zero		1
	.zero		1


	//----- nvinfo : EIATTR_EXIT_INSTR_OFFSETS
	.align		4
        /*0058*/ 	.byte	0x04, 0x1c
        /*005a*/ 	.short	(.L_17 - .L_16)


	//   ....[0]....
.L_16:
        /*005c*/ 	.word	0x000000c0


	//   ....[1]....
        /*0060*/ 	.word	0x00000aa0


	//----- nvinfo : EIATTR_CBANK_PARAM_SIZE
	.align		4
.L_17:
        /*0064*/ 	.byte	0x03, 0x19
        /*0066*/ 	.short	0x0020


	//----- nvinfo : EIATTR_PARAM_CBANK
	.align		4
        /*0068*/ 	.byte	0x04, 0x0a
        /*006a*/ 	.short	(.L_19 - .L_18)
	.align		4
.L_18:
        /*006c*/ 	.word	index@(.nv.constant0._Z6matmuliPKfS0_Pf)
        /*0070*/ 	.short	0x0380
        /*0072*/ 	.short	0x0020


	//----- nvinfo : EIATTR_SW_WAR
	.align		4
.L_19:
        /*0074*/ 	.byte	0x04, 0x36
        /*0076*/ 	.short	(.L_21 - .L_20)
.L_20:
        /*0078*/ 	.word	0x00000008
.L_21:


//--------------------- .nv.callgraph             --------------------------
	.section	.nv.callgraph,"",@"SHT_CUDA_CALLGRAPH"
	.align	4
	.sectionentsize	8
	.align		4
        /*0000*/ 	.word	0x00000000
	.align		4
        /*0004*/ 	.word	0xffffffff
	.align		4
        /*0008*/ 	.word	0x00000000
	.align		4
        /*000c*/ 	.word	0xfffffffe
	.align		4
        /*0010*/ 	.word	0x00000000
	.align		4
        /*0014*/ 	.word	0xfffffffd
	.align		4
        /*0018*/ 	.word	0x00000000
	.align		4
        /*001c*/ 	.word	0xfffffffc


//--------------------- .text._Z6matmuliPKfS0_Pf  --------------------------
	.section	.text._Z6matmuliPKfS0_Pf,"ax",@progbits
	.align	128
        .global         _Z6matmuliPKfS0_Pf
        .type           _Z6matmuliPKfS0_Pf,@function
        .size           _Z6matmuliPKfS0_Pf,(.L_x_5 - _Z6matmuliPKfS0_Pf)
        .other          _Z6matmuliPKfS0_Pf,@"STO_CUDA_ENTRY STV_DEFAULT"
_Z6matmuliPKfS0_Pf:
.text._Z6matmuliPKfS0_Pf:
[----:B------:R-:W-:Y:S01]  /*0000*/  LDC R1, c[0x0][0x37c] ;  /* 0x0000df00ff017b82 */ /* 0x000fe20000000800 */
[----:B------:R-:W0:Y:S07]  /*0010*/  S2R R13, SR_TID.Y ;  /* 0x00000000000d7919 */ /* 0x000e2e0000002200 */
[----:B------:R-:W0:Y:S01]  /*0020*/  LDC R2, c[0x0][0x364] ;  /* 0x0000d900ff027b82 */ /* 0x000e220000000800 */
[----:B------:R-:W1:Y:S01]  /*0030*/  LDCU UR20, c[0x0][0x380] ;  /* 0x00007000ff1477ac */ /* 0x000e620008000800 */
[----:B------:R-:W2:Y:S06]  /*0040*/  S2R R0, SR_TID.X ;  /* 0x0000000000007919 */ /* 0x000eac0000002100 */
[----:B------:R-:W-:Y:S08]  /*0050*/  S2UR UR4, SR_CTAID.X ;  /* 0x00000000000479c3 */ /* 0x000ff00000002500 */
[----:B------:R-:W0:Y:S08]  /*0060*/  S2UR UR5, SR_CTAID.Y ;  /* 0x00000000000579c3 */ /* 0x000e300000002600 */
[----:B------:R-:W2:Y:S01]  /*0070*/  LDC R3, c[0x0][0x360] ;  /* 0x0000d800ff037b82 */ /* 0x000ea20000000800 */
[----:B0-----:R-:W-:-:S02]  /*0080*/  IMAD R13, R2, UR5, R13 ;  /* 0x00000005020d7c24 */ /* 0x001fc4000f8e020d */
[----:B--2---:R-:W-:-:S05]  /*0090*/  IMAD R0, R3, UR4, R0 ;  /* 0x0000000403007c24 */ /* 0x004fca000f8e0200 */
[----:B------:R-:W-:-:S04]  /*00a0*/  VIMNMX R2, PT, PT, R13, R0, !PT ;  /* 0x000000000d027248 */ /* 0x000fc80007fe0100 */
[----:B-1----:R-:W-:-:S13]  /*00b0*/  ISETP.GE.AND P0, PT, R2, UR20, PT ;  /* 0x0000001402007c0c */ /* 0x002fda000bf06270 */
[----:B------:R-:W-:Y:S05]  /*00c0*/  @P0 EXIT ;  /* 0x000000000000094d */ /* 0x000fea0003800000 */
[----:B------:R-:W-:Y:S01]  /*00d0*/  UISETP.GE.U32.AND UP0, UPT, UR20, 0x8, UPT ;  /* 0x000000081400788c */ /* 0x000fe2000bf06070 */
[----:B------:R-:W-:Y:S02]  /*00e0*/  HFMA2 R12, -RZ, RZ, 0, 0 ;  /* 0x00000000ff0c7431 */ /* 0x000fe400000001ff */
[----:B------:R-:W-:Y:S01]  /*00f0*/  IMAD R13, R13, UR20, RZ ;  /* 0x000000140d0d7c24 */ /* 0x000fe2000f8e02ff */
[----:B------:R-:W-:Y:S01]  /*0100*/  UMOV UR4, URZ ;  /* 0x000000ff00047c82 */ /* 0x000fe20008000000 */
[----:B------:R-:W0:Y:S04]  /*0110*/  LDCU.64 UR18, c[0x0][0x358] ;  /* 0x00006b00ff1277ac */ /* 0x000e280008000a00 */
[----:B------:R-:W-:Y:S05]  /*0120*/  BRA.U !UP0, `(.L_x_0) ;  /* 0x0000000508007547 */ /* 0x000fea000b800000 */
[----:B------:R-:W1:Y:S01]  /*0130*/  LDC.64 R2, c[0x0][0x388] ;  /* 0x0000e200ff027b82 */ /* 0x000e620000000a00 */
[----:B------:R-:W2:Y:S01]  /*0140*/  LDCU.64 UR22, c[0x0][0x390] ;  /* 0x00007200ff1677ac */ /* 0x000ea20008000a00 */
[----:B------:R-:W-:Y:S02]  /*0150*/  MOV R12, RZ ;  /* 0x000000ff000c7202 */ /* 0x000fe40000000f00 */
[----:B------:R-:W-:Y:S01]  /*0160*/  MOV R14, R0 ;  /* 0x00000000000e7202 */ /* 0x000fe20000000f00 */
[----:B------:R-:W-:-:S04]  /*0170*/  ULOP3.LUT UR4, UR20, 0x7ffffff8, URZ, 0xc0, !UPT ;  /* 0x7ffffff814047892 */ /* 0x000fc8000f8ec0ff */
[----:B------:R-:W-:Y:S02]  /*0180*/  UIADD3 UR5, UPT, UPT, -UR4, URZ, URZ ;  /* 0x000000ff04057290 */ /* 0x000fe4000fffe1ff */
[----:B--2---:R-:W-:Y:S02]  /*0190*/  UIMAD.WIDE UR6, UR20, 0x8, UR22 ;  /* 0x00000008140678a5 */ /* 0x004fe4000f8e0216 */
[----:B------:R-:W-:Y:S02]  /*01a0*/  UIMAD.WIDE UR8, UR20, 0xc, UR22 ;  /* 0x0000000c140878a5 */ /* 0x000fe4000f8e0216 */
[----:B------:R-:W-:Y:S01]  /*01b0*/  UIMAD.WIDE UR10, UR20, 0x10, UR22 ;  /* 0x00000010140a78a5 */ /* 0x000fe2000f8e0216 */
[----:B-1----:R-:W-:Y:S01]  /*01c0*/  IMAD.WIDE.U32 R2, R13, 0x4, R2 ;  /* 0x000000040d027825 */ /* 0x002fe200078e0002 */
[----:B------:R-:W-:Y:S02]  /*01d0*/  UIMAD.WIDE UR12, UR20, 0x14, UR22 ;  /* 0x00000014140c78a5 */ /* 0x000fe4000f8e0216 */
[----:B------:R-:W-:Y:S01]  /*01e0*/  UIMAD.WIDE UR14, UR20, 0x18, UR22 ;  /* 0x00000018140e78a5 */ /* 0x000fe2000f8e0216 */
[----:B------:R-:W-:Y:S01]  /*01f0*/  IADD3 R2, P0, PT, R2, 0x10, RZ ;  /* 0x0000001002027810 */ /* 0x000fe20007f1e0ff */
[----:B------:R-:W-:-:S03]  /*0200*/  UIMAD.WIDE UR16, UR20, 0x1c, UR22 ;  /* 0x0000001c141078a5 */ /* 0x000fc6000f8e0216 */
[----:B------:R-:W-:-:S09]  /*0210*/  IADD3.X R3, PT, PT, RZ, R3, RZ, P0, !PT ;  /* 0x00000003ff037210 */ /* 0x000fd200007fe4ff */
.L_x_1:
[----:B------:R-:W-:Y:S01]  /*0220*/  UIMAD.WIDE UR24, UR20, 0x4, UR22 ;  /* 0x00000004141878a5 */ /* 0x000fe2000f8e0216 */
[----:B------:R-:W-:Y:S01]  /*0230*/  MOV R23, 0x4 ;  /* 0x0000000400177802 */ /* 0x000fe20000000f00 */
[----:B------:R-:W-:Y:S01]  /*0240*/  HFMA2 R25, -RZ, RZ, 0, 2.384185791015625e-07 ;  /* 0x00000004ff197431 */ /* 0x000fe200000001ff */
[----:B0-----:R-:W2:Y:S03]  /*0250*/  LDG.E R21, desc[UR18][R2.64+-0x10] ;  /* 0xfffff01202157981 */ /* 0x001ea6000c1e1900 */
[----:B------:R-:W-:Y:S01]  /*0260*/  IMAD.WIDE R22, R14, R23, UR22 ;  /* 0x000000160e167e25 */ /* 0x000fe2000f8e0217 */
[----:B------:R-:W-:Y:S01]  /*0270*/  MOV R8, UR24 ;  /* 0x0000001800087c02 */ /* 0x000fe20008000f00 */
[----:B------:R-:W3:Y:S01]  /*0280*/  LDG.E R19, desc[UR18][R2.64+-0xc] ;  /* 0xfffff41202137981 */ /* 0x000ee2000c1e1900 */
[----:B------:R-:W-:-:S03]  /*0290*/  MOV R9, UR25 ;  /* 0x0000001900097c02 */ /* 0x000fc60008000f00 */
[----:B------:R-:W2:Y:S01]  /*02a0*/  LDG.E R22, desc[UR18][R22.64] ;  /* 0x0000001216167981 */ /* 0x000ea2000c1e1900 */
[----:B------:R-:W-:Y:S02]  /*02b0*/  IMAD.MOV.U32 R11, RZ, RZ, 0x4 ;  /* 0x00000004ff0b7424 */ /* 0x000fe400078e00ff */
[----:B------:R-:W-:-:S04]  /*02c0*/  IMAD.WIDE R8, R14, 0x4, R8 ;  /* 0x000000040e087825 */ /* 0x000fc800078e0208 */
[----:B------:R-:W-:Y:S01]  /*02d0*/  HFMA2 R7, -RZ, RZ, 0, 2.384185791015625e-07 ;  /* 0x00000004ff077431 */ /* 0x000fe200000001ff */
[----:B------:R-:W-:Y:S01]  /*02e0*/  MOV R5, 0x4 ;  /* 0x0000000400057802 */ /* 0x000fe20000000f00 */
[----:B------:R-:W4:Y:S01]  /*02f0*/  LDG.E R17, desc[UR18][R2.64+-0x8] ;  /* 0xfffff81202117981 */ /* 0x000f22000c1e1900 */
[----:B------:R-:W-:-:S03]  /*0300*/  IMAD.WIDE R24, R14, R25, UR6 ;  /* 0x000000060e187e25 */ /* 0x000fc6000f8e0219 */
[----:B------:R0:W3:Y:S01]  /*0310*/  LDG.E R20, desc[UR18][R8.64] ;  /* 0x0000001208147981 */ /* 0x0000e2000c1e1900 */
[----:B------:R-:W-:-:S03]  /*0320*/  IMAD.WIDE R10, R14, R11, UR8 ;  /* 0x000000080e0a7e25 */ /* 0x000fc6000f8e020b */
[----:B------:R-:W4:Y:S01]  /*0330*/  LDG.E R18, desc[UR18][R24.64] ;  /* 0x0000001218127981 */ /* 0x000f22000c1e1900 */
[----:B------:R-:W-:-:S04]  /*0340*/  IMAD.WIDE R4, R14, R5, UR10 ;  /* 0x0000000a0e047e25 */ /* 0x000fc8000f8e0205 */
[----:B------:R-:W-:Y:S01]  /*0350*/  HFMA2 R27, -RZ, RZ, 0, 2.384185791015625e-07 ;  /* 0x00000004ff1b7431 */ /* 0x000fe200000001ff */
[----:B------:R1:W5:Y:S01]  /*0360*/  LDG.E R16, desc[UR18][R10.64] ;  /* 0x000000120a107981 */ /* 0x000362000c1e1900 */
[C---:B------:R-:W-:Y:S01]  /*0370*/  IMAD.WIDE R6, R14.reuse, R7, UR12 ;  /* 0x0000000c0e067e25 */ /* 0x040fe2000f8e0207 */
[----:B0-----:R-:W-:Y:S02]  /*0380*/  MOV R9, 0x4 ;  /* 0x0000000400097802 */ /* 0x001fe40000000f00 */
[----:B------:R-:W5:Y:S04]  /*0390*/  LDG.E R15, desc[UR18][R2.64+-0x4] ;  /* 0xfffffc12020f7981 */ /* 0x000f68000c1e1900 */
[----:B------:R0:W5:Y:S01]  /*03a0*/  LDG.E R4, desc[UR18][R4.64] ;  /* 0x0000001204047981 */ /* 0x000162000c1e1900 */
[----:B------:R-:W-:-:S03]  /*03b0*/  IMAD.WIDE R8, R14, R9, UR14 ;  /* 0x0000000e0e087e25 */ /* 0x000fc6000f8e0209 */
[----:B------:R-:W5:Y:S01]  /*03c0*/  LDG.E R23, desc[UR18][R2.64] ;  /* 0x0000001202177981 */ /* 0x000f62000c1e1900 */
[----:B-1----:R-:W-:-:S03]  /*03d0*/  IMAD.WIDE R10, R14, R27, UR16 ;  /* 0x000000100e0a7e25 */ /* 0x002fc6000f8e021b */
[----:B------:R-:W5:Y:S04]  /*03e0*/  LDG.E R7, desc[UR18][R6.64] ;  /* 0x0000001206077981 */ /* 0x000f68000c1e1900 */
[----:B------:R-:W5:Y:S04]  /*03f0*/  LDG.E R24, desc[UR18][R2.64+0x4] ;  /* 0x0000041202187981 */ /* 0x000f68000c1e1900 */
[----:B------:R-:W5:Y:S04]  /*0400*/  LDG.E R8, desc[UR18][R8.64] ;  /* 0x0000001208087981 */ /* 0x000f68000c1e1900 */
[----:B------:R-:W5:Y:S04]  /*0410*/  LDG.E R25, desc[UR18][R2.64+0x8] ;  /* 0x0000081202197981 */ /* 0x000f68000c1e1900 */
[----:B------:R-:W5:Y:S04]  /*0420*/  LDG.E R10, desc[UR18][R10.64] ;  /* 0x000000120a0a7981 */ /* 0x000f68000c1e1900 */
[----:B------:R1:W5:Y:S01]  /*0430*/  LDG.E R27, desc[UR18][R2.64+0xc] ;  /* 0x00000c12021b7981 */ /* 0x000362000c1e1900 */
[----:B------:R-:W-:-:S04]  /*0440*/  UIADD3 UR5, UPT, UPT, UR5, 0x8, URZ ;  /* 0x0000000805057890 */ /* 0x000fc8000fffe0ff */
[----:B------:R-:W-:Y:S01]  /*0450*/  UISETP.NE.AND UP0, UPT, UR5, URZ, UPT ;  /* 0x000000ff0500728c */ /* 0x000fe2000bf05270 */
[----:B0-----:R-:W-:Y:S02]  /*0460*/  MOV R5, UR20 ;  /* 0x0000001400057c02 */ /* 0x001fe40008000f00 */
[----:B-1----:R-:W-:-:S03]  /*0470*/  IADD3 R2, P0, PT, R2, 0x20, RZ ;  /* 0x0000002002027810 */ /* 0x002fc60007f1e0ff */
[----:B------:R-:W-:Y:S01]  /*0480*/  IMAD R14, R5, 0x8, R14 ;  /* 0x00000008050e7824 */ /* 0x000fe200078e020e */
[----:B------:R-:W-:Y:S01]  /*0490*/  IADD3.X R3, PT, PT, RZ, R3, RZ, P0, !PT ;  /* 0x00000003ff037210 */ /* 0x000fe200007fe4ff */
[----:B--2---:R-:W-:-:S04]  /*04a0*/  FFMA R22, R21, R22, R12 ;  /* 0x0000001615167223 */ /* 0x004fc8000000000c */
[----:B---3--:R-:W-:-:S04]  /*04b0*/  FFMA R20, R19, R20, R22 ;  /* 0x0000001413147223 */ /* 0x008fc80000000016 */
[----:B----4-:R-:W-:-:S04]  /*04c0*/  FFMA R18, R17, R18, R20 ;  /* 0x0000001211127223 */ /* 0x010fc80000000014 */
[----:B-----5:R-:W-:-:S04]  /*04d0*/  FFMA R16, R15, R16, R18 ;  /* 0x000000100f107223 */ /* 0x020fc80000000012 */
[----:B------:R-:W-:-:S04]  /*04e0*/  FFMA R23, R23, R4, R16 ;  /* 0x0000000417177223 */ /* 0x000fc80000000010 */
[----:B------:R-:W-:-:S04]  /*04f0*/  FFMA R24, R24, R7, R23 ;  /* 0x0000000718187223 */ /* 0x000fc80000000017 */
[----:B------:R-:W-:-:S04]  /*0500*/  FFMA R8, R25, R8, R24 ;  /* 0x0000000819087223 */ /* 0x000fc80000000018 */
[----:B------:R-:W-:Y:S01]  /*0510*/  FFMA R12, R27, R10, R8 ;  /* 0x0000000a1b0c7223 */ /* 0x000fe20000000008 */
[----:B------:R-:W-:Y:S06]  /*0520*/  BRA.U UP0, `(.L_x_1) ;  /* 0xfffffffd003c7547 */ /* 0x000fec000b83ffff */
.L_x_0:
[----:B------:R-:W-:-:S04]  /*0530*/  ULOP3.LUT UR6, UR20, 0x7, URZ, 0xc0, !UPT ;  /* 0x0000000714067892 */ /* 0x000fc8000f8ec0ff */
[----:B------:R-:W-:-:S09]  /*0540*/  UISETP.NE.AND UP0, UPT, UR6, URZ, UPT ;  /* 0x000000ff0600728c */ /* 0x000fd2000bf05270 */
[----:B------:R-:W-:Y:S05]  /*0550*/  BRA.U !UP0, `(.L_x_2) ;  /* 0x0000000508407547 */ /* 0x000fea000b800000 */
[----:B------:R-:W-:Y:S02]  /*0560*/  UISETP.GE.U32.AND UP0, UPT, UR6, 0x4, UPT ;  /* 0x000000040600788c */ /* 0x000fe4000bf06070 */
[----:B------:R-:W-:-:S04]  /*0570*/  ULOP3.LUT UR5, UR20, 0x3, URZ, 0xc0, !UPT ;  /* 0x0000000314057892 */ /* 0x000fc8000f8ec0ff */
[----:B------:R-:W-:-:S03]  /*0580*/  UISETP.NE.AND UP1, UPT, UR5, URZ, UPT ;  /* 0x000000ff0500728c */ /* 0x000fc6000bf25270 */
[----:B------:R-:W-:Y:S08]  /*0590*/  BRA.U !UP0, `(.L_x_3) ;  /* 0x00000001087c7547 */ /* 0x000ff0000b800000 */
[----:B------:R-:W1:Y:S01]  /*05a0*/  LDC.64 R6, c[0x0][0x390] ;  /* 0x0000e400ff067b82 */ /* 0x000e620000000a00 */
[----:B------:R-:W2:Y:S01]  /*05b0*/  LDCU.64 UR6, c[0x0][0x388] ;  /* 0x00007100ff0677ac */ /* 0x000ea20008000a00 */
[----:B------:R-:W-:Y:S02]  /*05c0*/  MOV R9, UR4 ;  /* 0x0000000400097c02 */ /* 0x000fe40008000f00 */
[C---:B------:R-:W-:Y:S02]  /*05d0*/  IADD3 R3, PT, PT, R13.reuse, UR4, RZ ;  /* 0x000000040d037c10 */ /* 0x040fe4000fffe0ff */
[----:B------:R-:W-:Y:S01]  /*05e0*/  IADD3 R10, P0, PT, R13, UR4, RZ ;  /* 0x000000040d0a7c10 */ /* 0x000fe2000ff1e0ff */
[----:B------:R-:W-:Y:S01]  /*05f0*/  IMAD R9, R9, UR20, R0 ;  /* 0x0000001409097c24 */ /* 0x000fe2000f8e0200 */
[----:B------:R-:W3:Y:S01]  /*0600*/  LDC.64 R4, c[0x0][0x388] ;  /* 0x0000e200ff047b82 */ /* 0x000ee20000000a00 */
[----:B------:R-:W-:Y:S02]  /*0610*/  MOV R11, UR20 ;  /* 0x00000014000b7c02 */ /* 0x000fe40008000f00 */
[----:B------:R-:W-:Y:S01]  /*0620*/  MOV R15, UR20 ;  /* 0x00000014000f7c02 */ /* 0x000fe20008000f00 */
[----:B-1----:R-:W-:Y:S01]  /*0630*/  IMAD.WIDE R6, R9, 0x4, R6 ;  /* 0x0000000409067825 */ /* 0x002fe200078e0206 */
[----:B------:R-:W-:-:S05]  /*0640*/  MOV R9, UR20 ;  /* 0x0000001400097c02 */ /* 0x000fca0008000f00 */
[----:B------:R-:W-:Y:S02]  /*0650*/  IMAD.WIDE R8, R9, 0x4, R6 ;  /* 0x0000000409087825 */ /* 0x000fe400078e0206 */
[----:B0-----:R-:W4:Y:S02]  /*0660*/  LDG.E R6, desc[UR18][R6.64] ;  /* 0x0000001206067981 */ /* 0x001f24000c1e1900 */
[----:B---3--:R-:W-:Y:S01]  /*0670*/  IMAD.WIDE.U32 R4, R3, 0x4, R4 ;  /* 0x0000000403047825 */ /* 0x008fe200078e0004 */
[----:B------:R-:W-:Y:S01]  /*0680*/  IADD3.X R3, PT, PT, RZ, RZ, RZ, P0, !PT ;  /* 0x000000ffff037210 */ /* 0x000fe200007fe4ff */
[----:B------:R-:W3:Y:S01]  /*0690*/  LDG.E R17, desc[UR18][R8.64] ;  /* 0x0000001208117981 */ /* 0x000ee2000c1e1900 */
[----:B--2---:R-:W-:-:S03]  /*06a0*/  LEA R2, P0, R10, UR6, 0x2 ;  /* 0x000000060a027c11 */ /* 0x004fc6000f8010ff */
[----:B------:R-:W4:Y:S01]  /*06b0*/  LDG.E R5, desc[UR18][R4.64] ;  /* 0x0000001204057981 */ /* 0x000f22000c1e1900 */
[----:B------:R-:W-:Y:S01]  /*06c0*/  LEA.HI.X R3, R10, UR7, R3, 0x2, P0 ;  /* 0x000000070a037c11 */ /* 0x000fe200080f1403 */
[----:B------:R-:W-:-:S04]  /*06d0*/  IMAD.WIDE R10, R11, 0x4, R8 ;  /* 0x000000040b0a7825 */ /* 0x000fc800078e0208 */
[----:B------:R-:W3:Y:S01]  /*06e0*/  LDG.E R16, desc[UR18][R2.64+0x4] ;  /* 0x0000041202107981 */ /* 0x000ee2000c1e1900 */
[----:B------:R-:W-:-:S03]  /*06f0*/  IMAD.WIDE R14, R15, 0x4, R10 ;  /* 0x000000040f0e7825 */ /* 0x000fc600078e020a */
[----:B------:R-:W2:Y:S04]  /*0700*/  LDG.E R19, desc[UR18][R10.64] ;  /* 0x000000120a137981 */ /* 0x000ea8000c1e1900 */
[----:B------:R-:W2:Y:S04]  /*0710*/  LDG.E R18, desc[UR18][R2.64+0x8] ;  /* 0x0000081202127981 */ /* 0x000ea8000c1e1900 */
[----:B------:R-:W5:Y:S04]  /*0720*/  LDG.E R20, desc[UR18][R2.64+0xc] ;  /* 0x00000c1202147981 */ /* 0x000f68000c1e1900 */
[----:B------:R-:W5:Y:S01]  /*0730*/  LDG.E R14, desc[UR18][R14.64] ;  /* 0x000000120e0e7981 */ /* 0x000f62000c1e1900 */
[----:B------:R-:W-:Y:S01]  /*0740*/  UIADD3 UR4, UPT, UPT, UR4, 0x4, URZ ;  /* 0x0000000404047890 */ /* 0x000fe2000fffe0ff */
[----:B----4-:R-:W-:-:S04]  /*0750*/  FFMA R5, R5, R6, R12 ;  /* 0x0000000605057223 */ /* 0x010fc8000000000c */
[----:B---3--:R-:W-:-:S04]  /*0760*/  FFMA R5, R16, R17, R5 ;  /* 0x0000001110057223 */ /* 0x008fc80000000005 */
[----:B--2---:R-:W-:-:S04]  /*0770*/  FFMA R5, R18, R19, R5 ;  /* 0x0000001312057223 */ /* 0x004fc80000000005 */
[----:B-----5:R-:W-:-:S07]  /*0780*/  FFMA R12, R20, R14, R5 ;  /* 0x0000000e140c7223 */ /* 0x020fce0000000005 */
.L_x_3:
[----:B------:R-:W-:Y:S05]  /*0790*/  BRA.U !UP1, `(.L_x_2) ;  /* 0x0000000109b07547 */ /* 0x000fea000b800000 */
[----:B------:R-:W-:Y:S01]  /*07a0*/  UISETP.NE.AND UP0, UPT, UR5, 0x1, UPT ;  /* 0x000000010500788c */ /* 0x000fe2000bf05270 */
[----:B------:R-:W-:Y:S01]  /*07b0*/  MOV R7, UR4 ;  /* 0x0000000400077c02 */ /* 0x000fe20008000f00 */
[----:B------:R-:W-:Y:S02]  /*07c0*/  ULOP3.LUT UR5, UR20, 0x1, URZ, 0xc0, !UPT ;  /* 0x0000000114057892 */ /* 0x000fe4000f8ec0ff */
[----:B------:R-:W-:Y:S02]  /*07d0*/  IMAD.U32 R15, RZ, RZ, UR20 ;  /* 0x00000014ff0f7e24 */ /* 0x000fe4000f8e00ff */
[----:B------:R-:W-:Y:S01]  /*07e0*/  UISETP.NE.U32.AND UP1, UPT, UR5, 0x1, UPT ;  /* 0x000000010500788c */ /* 0x000fe2000bf25070 */
[----:B------:R-:W-:-:S04]  /*07f0*/  PLOP3.LUT P1, PT, PT, PT, UP0, 0x80, 0x8 ;  /* 0x000000000008781c */ /* 0x000fc80003f2f008 */
[----:B------:R-:W1:Y:S01]  /*0800*/  @UP0 LDCU.64 UR6, c[0x0][0x388] ;  /* 0x00007100ff0607ac */ /* 0x000e620008000a00 */
[----:B------:R-:W-:Y:S01]  /*0810*/  PLOP3.LUT P0, PT, PT, PT, UP1, 0x80, 0x8 ;  /* 0x000000000008781c */ /* 0x000fe20003f0f018 */
[----:B------:R-:W2:Y:S01]  /*0820*/  @UP0 LDCU.64 UR8, c[0x0][0x390] ;  /* 0x00007200ff0807ac */ /* 0x000ea20008000a00 */
[----:B------:R-:W3:Y:S06]  /*0830*/  @UP0 LDCU.64 UR10, c[0x0][0x388] ;  /* 0x00007100ff0a07ac */ /* 0x000eec0008000a00 */
[C---:B------:R-:W-:Y:S01]  /*0840*/  @P1 VIADD R3, R13.reuse, UR4 ;  /* 0x000000040d031c36 */ /* 0x040fe20008000000 */
[----:B------:R-:W-:Y:S01]  /*0850*/  @P1 IADD3 R6, P2, PT, R13, UR4, RZ ;  /* 0x000000040d061c10 */ /* 0x000fe2000ff5e0ff */
[----:B------:R-:W4:Y:S01]  /*0860*/  @!UP1 LDCU.64 UR12, c[0x0][0x388] ;  /* 0x00007100ff0c97ac */ /* 0x000f220008000a00 */
[----:B------:R-:W-:Y:S01]  /*0870*/  @UP0 UIADD3 UR4, UPT, UPT, UR4, 0x2, URZ ;  /* 0x0000000204040890 */ /* 0x000fe2000fffe0ff */
[----:B-1----:R-:W-:-:S02]  /*0880*/  MOV R10, UR6 ;  /* 0x00000006000a7c02 */ /* 0x002fc40008000f00 */
[----:B------:R-:W-:Y:S01]  /*0890*/  MOV R11, UR7 ;  /* 0x00000007000b7c02 */ /* 0x000fe20008000f00 */
[----:B------:R-:W1:Y:S01]  /*08a0*/  @!UP1 LDCU.64 UR6, c[0x0][0x390] ;  /* 0x00007200ff0697ac */ /* 0x000e620008000a00 */
[----:B--2---:R-:W-:Y:S02]  /*08b0*/  MOV R4, UR8 ;  /* 0x0000000800047c02 */ /* 0x004fe40008000f00 */
[----:B------:R-:W-:Y:S01]  /*08c0*/  MOV R5, UR9 ;  /* 0x0000000900057c02 */ /* 0x000fe20008000f00 */
[----:B------:R-:W-:-:S04]  /*08d0*/  @P1 IMAD.WIDE.U32 R10, R3, 0x4, R10 ;  /* 0x00000004030a1825 */ /* 0x000fc800078e000a */
[----:B------:R-:W-:Y:S01]  /*08e0*/  @P1 IMAD R3, R7, UR20, R0 ;  /* 0x0000001407031c24 */ /* 0x000fe2000f8e0200 */
[----:B------:R-:W-:Y:S01]  /*08f0*/  @P1 IADD3.X R7, PT, PT, RZ, RZ, RZ, P2, !PT ;  /* 0x000000ffff071210 */ /* 0x000fe200017fe4ff */
[----:B0-----:R-:W2:Y:S01]  /*0900*/  @P1 LDG.E R11, desc[UR18][R10.64] ;  /* 0x000000120a0b1981 */ /* 0x001ea2000c1e1900 */
[C---:B---3--:R-:W-:Y:S01]  /*0910*/  @P1 LEA R2, P2, R6.reuse, UR10, 0x2 ;  /* 0x0000000a06021c11 */ /* 0x048fe2000f8410ff */
[----:B------:R-:W-:Y:S01]  /*0920*/  @P1 IMAD.WIDE R4, R3, 0x4, R4 ;  /* 0x0000000403041825 */ /* 0x000fe200078e0204 */
[----:B------:R-:W-:Y:S02]  /*0930*/  MOV R19, UR4 ;  /* 0x0000000400137c02 */ /* 0x000fe40008000f00 */
[----:B------:R-:W-:Y:S02]  /*0940*/  @P1 LEA.HI.X R3, R6, UR11, R7, 0x2, P2 ;  /* 0x0000000b06031c11 */ /* 0x000fe400090f1407 */
[----:B----4-:R-:W-:Y:S01]  /*0950*/  MOV R6, UR12 ;  /* 0x0000000c00067c02 */ /* 0x010fe20008000f00 */
[----:B------:R-:W-:Y:S01]  /*0960*/  @P1 IMAD.WIDE R14, R15, 0x4, R4 ;  /* 0x000000040f0e1825 */ /* 0x000fe200078e0204 */
[----:B------:R-:W-:Y:S01]  /*0970*/  MOV R7, UR13 ;  /* 0x0000000d00077c02 */ /* 0x000fe20008000f00 */
[----:B------:R-:W2:Y:S01]  /*0980*/  @P1 LDG.E R4, desc[UR18][R4.64] ;  /* 0x0000001204041981 */ /* 0x000ea2000c1e1900 */
[----:B------:R-:W-:Y:S01]  /*0990*/  @!P0 IADD3 R17, PT, PT, R13, UR4, RZ ;  /* 0x000000040d118c10 */ /* 0x000fe2000fffe0ff */
[----:B------:R-:W-:Y:S01]  /*09a0*/  @!P0 IMAD R19, R19, UR20, R0 ;  /* 0x0000001413138c24 */ /* 0x000fe2000f8e0200 */
[----:B-1----:R-:W-:Y:S01]  /*09b0*/  MOV R8, UR6 ;  /* 0x0000000600087c02 */ /* 0x002fe20008000f00 */
[----:B------:R-:W3:Y:S01]  /*09c0*/  @P1 LDG.E R14, desc[UR18][R14.64] ;  /* 0x000000120e0e1981 */ /* 0x000ee2000c1e1900 */
[----:B------:R-:W-:Y:S01]  /*09d0*/  MOV R9, UR7 ;  /* 0x0000000700097c02 */ /* 0x000fe20008000f00 */
[----:B------:R-:W-:-:S02]  /*09e0*/  @!P0 IMAD.WIDE.U32 R6, R17, 0x4, R6 ;  /* 0x0000000411068825 */ /* 0x000fc400078e0006 */
[----:B------:R-:W3:Y:S02]  /*09f0*/  @P1 LDG.E R2, desc[UR18][R2.64+0x4] ;  /* 0x0000041202021981 */ /* 0x000ee4000c1e1900 */
[----:B------:R-:W-:Y:S02]  /*0a00*/  @!P0 IMAD.WIDE R8, R19, 0x4, R8 ;  /* 0x0000000413088825 */ /* 0x000fe400078e0208 */
[----:B------:R-:W4:Y:S04]  /*0a10*/  @!P0 LDG.E R7, desc[UR18][R6.64] ;  /* 0x0000001206078981 */ /* 0x000f28000c1e1900 */
[----:B------:R-:W4:Y:S01]  /*0a20*/  @!P0 LDG.E R8, desc[UR18][R8.64] ;  /* 0x0000001208088981 */ /* 0x000f22000c1e1900 */
[----:B--2---:R-:W-:-:S04]  /*0a30*/  @P1 FFMA R11, R11, R4, R12 ;  /* 0x000000040b0b1223 */ /* 0x004fc8000000000c */
[----:B---3--:R-:W-:-:S04]  /*0a40*/  @P1 FFMA R12, R2, R14, R11 ;  /* 0x0000000e020c1223 */ /* 0x008fc8000000000b */
[----:B----4-:R-:W-:-:S07]  /*0a50*/  @!P0 FFMA R12, R7, R8, R12 ;  /* 0x00000008070c8223 */ /* 0x010fce000000000c */
.L_x_2:
[----:B------:R-:W1:Y:S01]  /*0a60*/  LDC.64 R2, c[0x0][0x398] ;  /* 0x0000e600ff027b82 */ /* 0x000e620000000a00 */
[----:B------:R-:W-:-:S05]  /*0a70*/  IADD3 R13, PT, PT, R0, R13, RZ ;  /* 0x0000000d000d7210 */ /* 0x000fca0007ffe0ff */
[----:B-1----:R-:W-:-:S05]  /*0a80*/  IMAD.WIDE R2, R13, 0x4, R2 ;  /* 0x000000040d027825 */ /* 0x002fca00078e0202 */
[----:B0-----:R-:W-:Y:S01]  /*0a90*/  STG.E desc[UR18][R2.64], R12 ;  /* 0x0000000c02007986 */ /* 0x001fe2000c101912 */
[----:B------:R-:W-:Y:S05]  /*0aa0*/  EXIT ;  /* 0x000000000000794d */ /* 0x000fea0003800000 */
.L_x_4:
[----:B------:R-:W-:-:S00]  /*0ab0*/  BRA `(.L_x_4) ;  /* 0xfffffffc00fc7947 */ /* 0x000fc0000383ffff */
[----:B------:R-:W-:-:S00]  /*0ac0*/  NOP ;  /* 0x0000000000007918 */ /* 0x000fc00000000000 */
        /* <DEDUP_REMOVED lines=11> */
.L_x_5:


//--------------------- .nv.shared.reserved.0     --------------------------
	.section	.nv.shared.reserved.0,"aw",@nobits
	.weak		__nv_reservedSMEM_offset_0_alias
	.size		__nv_reservedSMEM_offset_0_alias, 0, 64
	.other		__nv_reservedSMEM_offset_0_alias,@"STO_CUDA_RESERVED_SHARED STV_DEFAULT"
__nv_reservedSMEM_offset_0_alias:
	.zero		0
	.zero		64


//--------------------- .nv.constant0._Z6matmuliPKfS0_Pf --------------------------
	.section	.nv.constant0._Z6matmuliPKfS0_Pf,"a",@progbits
	.sectionflags	@""
	.align	4
.nv.constant0._Z6matmuliPKfS0_Pf:
	.zero		928


//--------------------- SYMBOLS --------------------------

	.type		.nv.reservedSmem.offset0,@object
	.size		.nv.reservedSmem.offset0,0x4
